//
// Generated by NVIDIA NVVM Compiler
//
// Compiler Build ID: CL-36424714
// Cuda compilation tools, release 13.0, V13.0.88
// Based on NVVM 20.0.0
//

.version 9.0
.target sm_100
.address_size 64

	// .globl	_Z23compute_edge_activationPiPhS_S_S_S_
.extern .shared .align 16 .b8 sact[];

.visible .entry _Z23compute_edge_activationPiPhS_S_S_S_(
	.param .u64 .ptr .align 1 _Z23compute_edge_activationPiPhS_S_S_S__param_0,
	.param .u64 .ptr .align 1 _Z23compute_edge_activationPiPhS_S_S_S__param_1,
	.param .u64 .ptr .align 1 _Z23compute_edge_activationPiPhS_S_S_S__param_2,
	.param .u64 .ptr .align 1 _Z23compute_edge_activationPiPhS_S_S_S__param_3,
	.param .u64 .ptr .align 1 _Z23compute_edge_activationPiPhS_S_S_S__param_4,
	.param .u64 .ptr .align 1 _Z23compute_edge_activationPiPhS_S_S_S__param_5
)
{
	.reg .pred 	%p<3>;
	.reg .b16 	%rs<2>;
	.reg .b32 	%r<10>;
	.reg .b64 	%rd<21>;

	ld.param.u64 	%rd6, [_Z23compute_edge_activationPiPhS_S_S_S__param_0];
	ld.param.u64 	%rd1, [_Z23compute_edge_activationPiPhS_S_S_S__param_1];
	ld.param.u64 	%rd2, [_Z23compute_edge_activationPiPhS_S_S_S__param_2];
	ld.param.u64 	%rd3, [_Z23compute_edge_activationPiPhS_S_S_S__param_3];
	ld.param.u64 	%rd4, [_Z23compute_edge_activationPiPhS_S_S_S__param_4];
	ld.param.u64 	%rd5, [_Z23compute_edge_activationPiPhS_S_S_S__param_5];
	cvta.to.global.u64 	%rd7, %rd6;
	mov.u32 	%r2, %ctaid.x;
	mov.u32 	%r3, %ntid.x;
	mov.u32 	%r4, %tid.x;
	mad.lo.s32 	%r1, %r2, %r3, %r4;
	ld.global.u32 	%r5, [%rd7];
	setp.ge.u32 	%p1, %r1, %r5;
	@%p1 bra 	$L__BB0_2;
	cvta.to.global.u64 	%rd8, %rd4;
	cvta.to.global.u64 	%rd9, %rd3;
	cvta.to.global.u64 	%rd10, %rd2;
	cvta.to.global.u64 	%rd11, %rd5;
	cvta.to.global.u64 	%rd12, %rd1;
	ld.global.u32 	%r6, [%rd8];
	mul.wide.s32 	%rd13, %r6, 4;
	add.s64 	%rd14, %rd9, %rd13;
	ld.global.u32 	%r7, [%rd14];
	cvt.u64.u32 	%rd15, %r1;
	mul.wide.u32 	%rd16, %r1, 4;
	add.s64 	%rd17, %rd10, %rd16;
	ld.global.u32 	%r8, [%rd17];
	mul.wide.s32 	%rd18, %r8, 4;
	add.s64 	%rd19, %rd11, %rd18;
	ld.global.u32 	%r9, [%rd19];
	setp.eq.s32 	%p2, %r9, %r7;
	selp.u16 	%rs1, 1, 0, %p2;
	add.s64 	%rd20, %rd12, %rd15;
	st.global.u8 	[%rd20], %rs1;
$L__BB0_2:
	ret;

}
	// .globl	_Z15compute_weightsPiS_PhP6__half
.visible .entry _Z15compute_weightsPiS_PhP6__half(
	.param .u64 .ptr .align 1 _Z15compute_weightsPiS_PhP6__half_param_0,
	.param .u64 .ptr .align 1 _Z15compute_weightsPiS_PhP6__half_param_1,
	.param .u64 .ptr .align 1 _Z15compute_weightsPiS_PhP6__half_param_2,
	.param .u64 .ptr .align 1 _Z15compute_weightsPiS_PhP6__half_param_3
)
{
	.reg .pred 	%p<6>;
	.reg .b16 	%rs<4>;
	.reg .b32 	%r<24>;
	.reg .b64 	%rd<15>;

	ld.param.u64 	%rd3, [_Z15compute_weightsPiS_PhP6__half_param_0];
	ld.param.u64 	%rd4, [_Z15compute_weightsPiS_PhP6__half_param_1];
	ld.param.u64 	%rd1, [_Z15compute_weightsPiS_PhP6__half_param_2];
	ld.param.u64 	%rd2, [_Z15compute_weightsPiS_PhP6__half_param_3];
	cvta.to.global.u64 	%rd5, %rd4;
	cvta.to.global.u64 	%rd6, %rd3;
	mov.u32 	%r11, %ctaid.x;
	mul.wide.u32 	%rd7, %r11, 4;
	add.s64 	%rd8, %rd6, %rd7;
	ld.global.u32 	%r12, [%rd8];
	ld.global.u32 	%r13, [%rd8+4];
	add.s64 	%rd9, %rd5, %rd7;
	ld.global.u32 	%r1, [%rd9];
	mov.u32 	%r2, %tid.x;
	add.s32 	%r3, %r12, %r2;
	setp.ge.s32 	%p1, %r3, %r13;
	mov.b32 	%r22, 0;
	@%p1 bra 	$L__BB1_2;
	cvta.to.global.u64 	%rd10, %rd1;
	cvt.s64.s32 	%rd11, %r3;
	add.s64 	%rd12, %rd10, %rd11;
	ld.global.u8 	%r22, [%rd12];
$L__BB1_2:
	shl.b32 	%r14, %r2, 2;
	mov.u32 	%r15, sact;
	add.s32 	%r6, %r15, %r14;
	st.shared.u32 	[%r6], %r22;
	bar.sync 	0;
	mov.u32 	%r23, %ntid.x;
	setp.lt.u32 	%p2, %r23, 2;
	@%p2 bra 	$L__BB1_6;
$L__BB1_3:
	shr.u32 	%r9, %r23, 1;
	setp.ge.u32 	%p3, %r2, %r9;
	@%p3 bra 	$L__BB1_5;
	shl.b32 	%r16, %r9, 2;
	add.s32 	%r17, %r6, %r16;
	ld.shared.u32 	%r18, [%r17];
	ld.shared.u32 	%r19, [%r6];
	add.s32 	%r20, %r19, %r18;
	st.shared.u32 	[%r6], %r20;
$L__BB1_5:
	bar.sync 	0;
	setp.gt.u32 	%p4, %r23, 3;
	mov.u32 	%r23, %r9;
	@%p4 bra 	$L__BB1_3;
$L__BB1_6:
	setp.ne.s32 	%p5, %r2, 0;
	@%p5 bra 	$L__BB1_8;
	mul.wide.s32 	%rd14, %r1, 2;
	add.s64 	%rd13, %rd2, %rd14;
	ld.shared.u32 	%r21, [sact];
	// begin inline asm
	cvt.rn.f16.s32 %rs1, %r21;
	// end inline asm
	// begin inline asm
	{ atom.add.noftz.f16 %rs2,[%rd13],%rs1; }

	// end inline asm
$L__BB1_8:
	ret;

}
	// .globl	_Z12block_ballotPiS_P6__halfS_S_
.visible .entry _Z12block_ballotPiS_P6__halfS_S_(
	.param .u64 .ptr .align 1 _Z12block_ballotPiS_P6__halfS_S__param_0,
	.param .u64 .ptr .align 1 _Z12block_ballotPiS_P6__halfS_S__param_1,
	.param .u64 .ptr .align 1 _Z12block_ballotPiS_P6__halfS_S__param_2,
	.param .u64 .ptr .align 1 _Z12block_ballotPiS_P6__halfS_S__param_3,
	.param .u64 .ptr .align 1 _Z12block_ballotPiS_P6__halfS_S__param_4
)
{
	.reg .pred 	%p<4>;
	.reg .b16 	%rs<3>;
	.reg .b32 	%r<11>;
	.reg .b64 	%rd<22>;

	ld.param.u64 	%rd2, [_Z12block_ballotPiS_P6__halfS_S__param_0];
	ld.param.u64 	%rd3, [_Z12block_ballotPiS_P6__halfS_S__param_1];
	ld.param.u64 	%rd5, [_Z12block_ballotPiS_P6__halfS_S__param_2];
	ld.param.u64 	%rd4, [_Z12block_ballotPiS_P6__halfS_S__param_3];
	ld.param.u64 	%rd6, [_Z12block_ballotPiS_P6__halfS_S__param_4];
	cvta.to.global.u64 	%rd1, %rd5;
	cvta.to.global.u64 	%rd7, %rd6;
	mov.u32 	%r4, %ctaid.x;
	mov.u32 	%r5, %ntid.x;
	mov.u32 	%r6, %tid.x;
	mad.lo.s32 	%r1, %r4, %r5, %r6;
	ld.global.u32 	%r7, [%rd7];
	setp.ge.u32 	%p1, %r1, %r7;
	@%p1 bra 	$L__BB2_4;
	cvta.to.global.u64 	%rd8, %rd2;
	mul.wide.u32 	%rd9, %r1, 2;
	add.s64 	%rd10, %rd1, %rd9;
	ld.global.u16 	%rs1, [%rd10];
	// begin inline asm
	cvt.rzi.s32.f16 %r8, %rs1;
	// end inline asm
	mul.wide.u32 	%rd11, %r1, 4;
	add.s64 	%rd12, %rd8, %rd11;
	ld.global.u32 	%r3, [%rd12];
	setp.eq.s32 	%p2, %r1, %r3;
	@%p2 bra 	$L__BB2_4;
	mul.wide.s32 	%rd13, %r3, 2;
	add.s64 	%rd14, %rd1, %rd13;
	ld.global.u16 	%rs2, [%rd14];
	// begin inline asm
	cvt.rzi.s32.f16 %r9, %rs2;
	// end inline asm
	setp.eq.s32 	%p3, %r8, %r9;
	@%p3 bra 	$L__BB2_4;
	cvta.to.global.u64 	%rd15, %rd3;
	ld.global.u32 	%r10, [%rd15];
	mul.wide.s32 	%rd16, %r10, %r3;
	cvt.s64.s32 	%rd17, %r8;
	add.s64 	%rd18, %rd16, %rd17;
	cvta.to.global.u64 	%rd19, %rd4;
	shl.b64 	%rd20, %rd18, 2;
	add.s64 	%rd21, %rd19, %rd20;
	st.global.u32 	[%rd21], %r1;
$L__BB2_4:
	ret;

}
	// .globl	_Z5splitPiS_S_P6__halfS_S_
.visible .entry _Z5splitPiS_S_P6__halfS_S_(
	.param .u64 .ptr .align 1 _Z5splitPiS_S_P6__halfS_S__param_0,
	.param .u64 .ptr .align 1 _Z5splitPiS_S_P6__halfS_S__param_1,
	.param .u64 .ptr .align 1 _Z5splitPiS_S_P6__halfS_S__param_2,
	.param .u64 .ptr .align 1 _Z5splitPiS_S_P6__halfS_S__param_3,
	.param .u64 .ptr .align 1 _Z5splitPiS_S_P6__halfS_S__param_4,
	.param .u64 .ptr .align 1 _Z5splitPiS_S_P6__halfS_S__param_5
)
{
	.reg .pred 	%p<4>;
	.reg .b16 	%rs<3>;
	.reg .b32 	%r<14>;
	.reg .b64 	%rd<26>;

	ld.param.u64 	%rd2, [_Z5splitPiS_S_P6__halfS_S__param_0];
	ld.param.u64 	%rd3, [_Z5splitPiS_S_P6__halfS_S__param_1];
	ld.param.u64 	%rd4, [_Z5splitPiS_S_P6__halfS_S__param_2];
	ld.param.u64 	%rd6, [_Z5splitPiS_S_P6__halfS_S__param_3];
	ld.param.u64 	%rd5, [_Z5splitPiS_S_P6__halfS_S__param_4];
	ld.param.u64 	%rd7, [_Z5splitPiS_S_P6__halfS_S__param_5];
	cvta.to.global.u64 	%rd1, %rd6;
	cvta.to.global.u64 	%rd8, %rd7;
	mov.u32 	%r6, %ctaid.x;
	mov.u32 	%r7, %ntid.x;
	mov.u32 	%r8, %tid.x;
	mad.lo.s32 	%r13, %r6, %r7, %r8;
	ld.global.u32 	%r9, [%rd8];
	setp.ge.u32 	%p1, %r13, %r9;
	@%p1 bra 	$L__BB3_5;
	cvta.to.global.u64 	%rd9, %rd3;
	mul.wide.u32 	%rd10, %r13, 4;
	add.s64 	%rd11, %rd9, %rd10;
	ld.global.u32 	%r2, [%rd11];
	mul.wide.u32 	%rd12, %r13, 2;
	add.s64 	%rd13, %rd1, %rd12;
	ld.global.u16 	%rs1, [%rd13];
	// begin inline asm
	cvt.rzi.s32.f16 %r10, %rs1;
	// end inline asm
	setp.eq.s32 	%p2, %r13, %r2;
	@%p2 bra 	$L__BB3_4;
	mul.wide.s32 	%rd14, %r2, 2;
	add.s64 	%rd15, %rd1, %rd14;
	ld.global.u16 	%rs2, [%rd15];
	// begin inline asm
	cvt.rzi.s32.f16 %r11, %rs2;
	// end inline asm
	setp.eq.s32 	%p3, %r10, %r11;
	mov.u32 	%r13, %r2;
	@%p3 bra 	$L__BB3_4;
	cvta.to.global.u64 	%rd16, %rd4;
	ld.global.u32 	%r12, [%rd16];
	mul.wide.s32 	%rd17, %r12, %r2;
	cvt.s64.s32 	%rd18, %r10;
	add.s64 	%rd19, %rd17, %rd18;
	cvta.to.global.u64 	%rd20, %rd5;
	shl.b64 	%rd21, %rd19, 2;
	add.s64 	%rd22, %rd20, %rd21;
	ld.global.u32 	%r13, [%rd22];
$L__BB3_4:
	cvta.to.global.u64 	%rd23, %rd2;
	add.s64 	%rd25, %rd23, %rd10;
	st.global.u32 	[%rd25], %r13;
$L__BB3_5:
	ret;

}
	// .globl	_Z13add_splittersPiP6__halfS_S_S_S_
.visible .entry _Z13add_splittersPiP6__halfS_S_S_S_(
	.param .u64 .ptr .align 1 _Z13add_splittersPiP6__halfS_S_S_S__param_0,
	.param .u64 .ptr .align 1 _Z13add_splittersPiP6__halfS_S_S_S__param_1,
	.param .u64 .ptr .align 1 _Z13add_splittersPiP6__halfS_S_S_S__param_2,
	.param .u64 .ptr .align 1 _Z13add_splittersPiP6__halfS_S_S_S__param_3,
	.param .u64 .ptr .align 1 _Z13add_splittersPiP6__halfS_S_S_S__param_4,
	.param .u64 .ptr .align 1 _Z13add_splittersPiP6__halfS_S_S_S__param_5
)
{
	.reg .pred 	%p<5>;
	.reg .b16 	%rs<2>;
	.reg .b32 	%r<12>;
	.reg .b64 	%rd<20>;

	ld.param.u64 	%rd1, [_Z13add_splittersPiP6__halfS_S_S_S__param_0];
	ld.param.u64 	%rd2, [_Z13add_splittersPiP6__halfS_S_S_S__param_1];
	ld.param.u64 	%rd3, [_Z13add_splittersPiP6__halfS_S_S_S__param_2];
	ld.param.u64 	%rd4, [_Z13add_splittersPiP6__halfS_S_S_S__param_3];
	ld.param.u64 	%rd5, [_Z13add_splittersPiP6__halfS_S_S_S__param_4];
	ld.param.u64 	%rd6, [_Z13add_splittersPiP6__halfS_S_S_S__param_5];
	cvta.to.global.u64 	%rd7, %rd6;
	mov.u32 	%r2, %ctaid.x;
	mov.u32 	%r3, %ntid.x;
	mov.u32 	%r4, %tid.x;
	mad.lo.s32 	%r1, %r2, %r3, %r4;
	ld.global.u32 	%r5, [%rd7];
	setp.ge.u32 	%p1, %r1, %r5;
	@%p1 bra 	$L__BB4_3;
	cvta.to.global.u64 	%rd8, %rd2;
	cvta.to.global.u64 	%rd9, %rd1;
	cvta.to.global.u64 	%rd10, %rd3;
	mul.wide.u32 	%rd11, %r1, 2;
	add.s64 	%rd12, %rd8, %rd11;
	mov.b32 	%r6, 0;
	// begin inline asm
	cvt.rn.f16.s32 %rs1, %r6;
	// end inline asm
	st.global.u16 	[%rd12], %rs1;
	mul.wide.u32 	%rd13, %r1, 4;
	add.s64 	%rd14, %rd9, %rd13;
	ld.global.u32 	%r7, [%rd14];
	add.s64 	%rd15, %rd10, %rd13;
	ld.global.u32 	%r9, [%rd15];
	setp.ne.s32 	%p2, %r1, %r7;
	setp.eq.s32 	%p3, %r7, %r9;
	or.pred  	%p4, %p2, %p3;
	@%p4 bra 	$L__BB4_3;
	cvta.to.global.u64 	%rd16, %rd5;
	atom.global.add.u32 	%r11, [%rd16], 1;
	cvta.to.global.u64 	%rd17, %rd4;
	mul.wide.s32 	%rd18, %r11, 4;
	add.s64 	%rd19, %rd17, %rd18;
	st.global.u32 	[%rd19], %r1;
$L__BB4_3:
	ret;

}


// ===== COMPILED SASS (sm_100) =====

	.target	sm_100

	.elftype	@"ET_EXEC"


//--------------------- .note.nv.tkinfo           --------------------------
	.section	.note.nv.tkinfo,"",@"SHT_NOTE"
	.sectionflags	@"SHF_NOTE_NV_TKINFO"
	.tkinfo
        /*0018*/ 	.word	0x00000002
        /*0030*/ 	.string	""
        /*0030*/ 	.string	"ptxas"
        /*0030*/ 	.string	"Cuda compilation tools, release 13.0, V13.0.88"
        /*0030*/ 	.string	"Build cuda_13.0.r13.0/compiler.36424714_0"
        /*0030*/ 	.string	"-arch sm_100 -m 64 "



//--------------------- .note.nv.cuinfo           --------------------------
	.section	.note.nv.cuinfo,"",@"SHT_NOTE"
	.sectionflags	@"SHF_NOTE_NV_CUINFO"
        /*0018*/ 	.short	0x0002
        /*001a*/ 	.short	0x0064
        /*001c*/ 	.short	0x0082
	.zero		2


//--------------------- .nv.info                  --------------------------
	.section	.nv.info,"",@"SHT_CUDA_INFO"
	.align	4


	//----- nvinfo : EIATTR_REGCOUNT
	.align		4
        /*0000*/ 	.byte	0x04, 0x2f
        /*0002*/ 	.short	(.L_1 - .L_0)
	.align		4
.L_0:
        /*0004*/ 	.word	index@(_Z23compute_edge_activationPiPhS_S_S_S_)
        /*0008*/ 	.word	0x0000000e


	//----- nvinfo : EIATTR_FRAME_SIZE
	.align		4
.L_1:
        /*000c*/ 	.byte	0x04, 0x11
        /*000e*/ 	.short	(.L_3 - .L_2)
	.align		4
.L_2:
        /*0010*/ 	.word	index@(_Z23compute_edge_activationPiPhS_S_S_S_)
        /*0014*/ 	.word	0x00000000


	//----- nvinfo : EIATTR_REGCOUNT
	.align		4
.L_3:
        /*0018*/ 	.byte	0x04, 0x2f
        /*001a*/ 	.short	(.L_5 - .L_4)
	.align		4
.L_4:
        /*001c*/ 	.word	index@(_Z15compute_weightsPiS_PhP6__half)
        /*0020*/ 	.word	0x0000000e


	//----- nvinfo : EIATTR_FRAME_SIZE
	.align		4
.L_5:
        /*0024*/ 	.byte	0x04, 0x11
        /*0026*/ 	.short	(.L_7 - .L_6)
	.align		4
.L_6:
        /*0028*/ 	.word	index@(_Z15compute_weightsPiS_PhP6__half)
        /*002c*/ 	.word	0x00000000


	//----- nvinfo : EIATTR_REGCOUNT
	.align		4
.L_7:
        /*0030*/ 	.byte	0x04, 0x2f
        /*0032*/ 	.short	(.L_9 - .L_8)
	.align		4
.L_8:
        /*0034*/ 	.word	index@(_Z12block_ballotPiS_P6__halfS_S_)
        /*0038*/ 	.word	0x00000010


	//----- nvinfo : EIATTR_FRAME_SIZE
	.align		4
.L_9:
        /*003c*/ 	.byte	0x04, 0x11
        /*003e*/ 	.short	(.L_11 - .L_10)
	.align		4
.L_10:
        /*0040*/ 	.word	index@(_Z12block_ballotPiS_P6__halfS_S_)
        /*0044*/ 	.word	0x00000000


	//----- nvinfo : EIATTR_REGCOUNT
	.align		4
.L_11:
        /*0048*/ 	.byte	0x04, 0x2f
        /*004a*/ 	.short	(.L_13 - .L_12)
	.align		4
.L_12:
        /*004c*/ 	.word	index@(_Z5splitPiS_S_P6__halfS_S_)
        /*0050*/ 	.word	0x00000010


	//----- nvinfo : EIATTR_FRAME_SIZE
	.align		4
.L_13:
        /*0054*/ 	.byte	0x04, 0x11
        /*0056*/ 	.short	(.L_15 - .L_14)
	.align		4
.L_14:
        /*0058*/ 	.word	index@(_Z5splitPiS_S_P6__halfS_S_)
        /*005c*/ 	.word	0x00000000


	//----- nvinfo : EIATTR_REGCOUNT
	.align		4
.L_15:
        /*0060*/ 	.byte	0x04, 0x2f
        /*0062*/ 	.short	(.L_17 - .L_16)
	.align		4
.L_16:
        /*0064*/ 	.word	index@(_Z13add_splittersPiP6__halfS_S_S_S_)
        /*0068*/ 	.word	0x0000000c


	//----- nvinfo : EIATTR_FRAME_SIZE
	.align		4
.L_17:
        /*006c*/ 	.byte	0x04, 0x11
        /*006e*/ 	.short	(.L_19 - .L_18)
	.align		4
.L_18:
        /*0070*/ 	.word	index@(_Z13add_splittersPiP6__halfS_S_S_S_)
        /*0074*/ 	.word	0x00000000


	//----- nvinfo : EIATTR_MIN_STACK_SIZE
	.align		4
.L_19:
        /*0078*/ 	.byte	0x04, 0x12
        /*007a*/ 	.short	(.L_21 - .L_20)
	.align		4
.L_20:
        /*007c*/ 	.word	index@(_Z13add_splittersPiP6__halfS_S_S_S_)
        /*0080*/ 	.word	0x00000000


	//----- nvinfo : EIATTR_MIN_STACK_SIZE
	.align		4
.L_21:
        /*0084*/ 	.byte	0x04, 0x12
        /*0086*/ 	.short	(.L_23 - .L_22)
	.align		4
.L_22:
        /*0088*/ 	.word	index@(_Z5splitPiS_S_P6__halfS_S_)
        /*008c*/ 	.word	0x00000000


	//----- nvinfo : EIATTR_MIN_STACK_SIZE
	.align		4
.L_23:
        /*0090*/ 	.byte	0x04, 0x12
        /*0092*/ 	.short	(.L_25 - .L_24)
	.align		4
.L_24:
        /*0094*/ 	.word	index@(_Z12block_ballotPiS_P6__halfS_S_)
        /*0098*/ 	.word	0x00000000


	//----- nvinfo : EIATTR_MIN_STACK_SIZE
	.align		4
.L_25:
        /*009c*/ 	.byte	0x04, 0x12
        /*009e*/ 	.short	(.L_27 - .L_26)
	.align		4
.L_26:
        /*00a0*/ 	.word	index@(_Z15compute_weightsPiS_PhP6__half)
        /*00a4*/ 	.word	0x00000000


	//----- nvinfo : EIATTR_MIN_STACK_SIZE
	.align		4
.L_27:
        /*00a8*/ 	.byte	0x04, 0x12
        /*00aa*/ 	.short	(.L_29 - .L_28)
	.align		4
.L_28:
        /*00ac*/ 	.word	index@(_Z23compute_edge_activationPiPhS_S_S_S_)
        /*00b0*/ 	.word	0x00000000
.L_29:


//--------------------- .nv.compat                --------------------------
	.section	.nv.compat,"",@"SHT_CUDA_COMPAT_INFO"
	.align	4
        /*0000*/ 	.byte	0x02, 0x09, 0x00, 0x00, 0x02, 0x02, 0x01, 0x00, 0x02, 0x05, 0x05, 0x00, 0x03, 0x07, 0x01, 0x01
        /*0010*/ 	.byte	0x02, 0x03, 0x00, 0x00, 0x02, 0x06, 0x01, 0x00, 0x04, 0x0b, 0x08, 0x00, 0x09, 0x00, 0x00, 0x00
        /*0020*/ 	.byte	0x00, 0x00, 0x00, 0x00


//--------------------- .nv.info._Z13add_splittersPiP6__halfS_S_S_S_ --------------------------
	.section	.nv.info._Z13add_splittersPiP6__halfS_S_S_S_,"",@"SHT_CUDA_INFO"
	.sectionflags	@""
	.align	4


	//----- nvinfo : EIATTR_CUDA_API_VERSION
	.align		4
        /*0000*/ 	.byte	0x04, 0x37
        /*0002*/ 	.short	(.L_31 - .L_30)
.L_30:
        /*0004*/ 	.word	0x00000082


	//----- nvinfo : EIATTR_KPARAM_INFO
	.align		4
.L_31:
        /*0008*/ 	.byte	0x04, 0x17
        /*000a*/ 	.short	(.L_33 - .L_32)
.L_32:
        /*000c*/ 	.word	0x00000000
        /*0010*/ 	.short	0x0005
        /*0012*/ 	.short	0x0028
        /*0014*/ 	.byte	0x00, 0xf5, 0x21, 0x00


	//----- nvinfo : EIATTR_KPARAM_INFO
	.align		4
.L_33:
        /*0018*/ 	.byte	0x04, 0x17
        /*001a*/ 	.short	(.L_35 - .L_34)
.L_34:
        /*001c*/ 	.word	0x00000000
        /*0020*/ 	.short	0x0004
        /*0022*/ 	.short	0x0020
        /*0024*/ 	.byte	0x00, 0xf5, 0x21, 0x00


	//----- nvinfo : EIATTR_KPARAM_INFO
	.align		4
.L_35:
        /*0028*/ 	.byte	0x04, 0x17
        /*002a*/ 	.short	(.L_37 - .L_36)
.L_36:
        /*002c*/ 	.word	0x00000000
        /*0030*/ 	.short	0x0003
        /*0032*/ 	.short	0x0018
        /*0034*/ 	.byte	0x00, 0xf5, 0x21, 0x00


	//----- nvinfo : EIATTR_KPARAM_INFO
	.align		4
.L_37:
        /*0038*/ 	.byte	0x04, 0x17
        /*003a*/ 	.short	(.L_39 - .L_38)
.L_38:
        /*003c*/ 	.word	0x00000000
        /*0040*/ 	.short	0x0002
        /*0042*/ 	.short	0x0010
        /*0044*/ 	.byte	0x00, 0xf5, 0x21, 0x00


	//----- nvinfo : EIATTR_KPARAM_INFO
	.align		4
.L_39:
        /*0048*/ 	.byte	0x04, 0x17
        /*004a*/ 	.short	(.L_41 - .L_40)
.L_40:
        /*004c*/ 	.word	0x00000000
        /*0050*/ 	.short	0x0001
        /*0052*/ 	.short	0x0008
        /*0054*/ 	.byte	0x00, 0xf5, 0x21, 0x00


	//----- nvinfo : EIATTR_KPARAM_INFO
	.align		4
.L_41:
        /*0058*/ 	.byte	0x04, 0x17
        /*005a*/ 	.short	(.L_43 - .L_42)
.L_42:
        /*005c*/ 	.word	0x00000000
        /*0060*/ 	.short	0x0000
        /*0062*/ 	.short	0x0000
        /*0064*/ 	.byte	0x00, 0xf5, 0x21, 0x00


	//----- nvinfo : EIATTR_SPARSE_MMA_MASK
	.align		4
.L_43:
        /*0068*/ 	.byte	0x03, 0x50
        /*006a*/ 	.short	0x0000


	//----- nvinfo : EIATTR_MAXREG_COUNT
	.align		4
        /*006c*/ 	.byte	0x03, 0x1b
        /*006e*/ 	.short	0x00ff


	//----- nvinfo : EIATTR_MERCURY_ISA_VERSION
	.align		4
        /*0070*/ 	.byte	0x03, 0x5f
        /*0072*/ 	.short	0x0101


	//----- nvinfo : EIATTR_INT_WARP_WIDE_INSTR_OFFSETS
	.align		4
        /*0074*/ 	.byte	0x04, 0x31
        /*0076*/ 	.short	(.L_45 - .L_44)


	//   ....[0]....
.L_44:
        /*0078*/ 	.word	0x00000170


	//   ....[1]....
        /*007c*/ 	.word	0x00000210


	//----- nvinfo : EIATTR_VRC_CTA_INIT_COUNT
	.align		4
.L_45:
        /*0080*/ 	.byte	0x02, 0x4a
	.zero		1
	.zero		1


	//----- nvinfo : EIATTR_EXIT_INSTR_OFFSETS
	.align		4
        /*0084*/ 	.byte	0x04, 0x1c
        /*0086*/ 	.short	(.L_47 - .L_46)


	//   ....[0]....
.L_46:
        /*0088*/ 	.word	0x00000090


	//   ....[1]....
        /*008c*/ 	.word	0x00000150


	//   ....[2]....
        /*0090*/ 	.word	0x00000250


	//----- nvinfo : EIATTR_CBANK_PARAM_SIZE
	.align		4
.L_47:
        /*0094*/ 	.byte	0x03, 0x19
        /*0096*/ 	.short	0x0030


	//----- nvinfo : EIATTR_PARAM_CBANK
	.align		4
        /*0098*/ 	.byte	0x04, 0x0a
        /*009a*/ 	.short	(.L_49 - .L_48)
	.align		4
.L_48:
        /*009c*/ 	.word	index@(.nv.constant0._Z13add_splittersPiP6__halfS_S_S_S_)
        /*00a0*/ 	.short	0x0380
        /*00a2*/ 	.short	0x0030


	//----- nvinfo : EIATTR_SW_WAR
	.align		4
.L_49:
        /*00a4*/ 	.byte	0x04, 0x36
        /*00a6*/ 	.short	(.L_51 - .L_50)
.L_50:
        /*00a8*/ 	.word	0x00000008
.L_51:


//--------------------- .nv.info._Z5splitPiS_S_P6__halfS_S_ --------------------------
	.section	.nv.info._Z5splitPiS_S_P6__halfS_S_,"",@"SHT_CUDA_INFO"
	.sectionflags	@""
	.align	4


	//----- nvinfo : EIATTR_CUDA_API_VERSION
	.align		4
        /*0000*/ 	.byte	0x04, 0x37
        /*0002*/ 	.short	(.L_53 - .L_52)
.L_52:
        /*0004*/ 	.word	0x00000082


	//----- nvinfo : EIATTR_KPARAM_INFO
	.align		4
.L_53:
        /*0008*/ 	.byte	0x04, 0x17
        /*000a*/ 	.short	(.L_55 - .L_54)
.L_54:
        /*000c*/ 	.word	0x00000000
        /*0010*/ 	.short	0x0005
        /*0012*/ 	.short	0x0028
        /*0014*/ 	.byte	0x00, 0xf5, 0x21, 0x00


	//----- nvinfo : EIATTR_KPARAM_INFO
	.align		4
.L_55:
        /*0018*/ 	.byte	0x04, 0x17
        /*001a*/ 	.short	(.L_57 - .L_56)
.L_56:
        /*001c*/ 	.word	0x00000000
        /*0020*/ 	.short	0x0004
        /*0022*/ 	.short	0x0020
        /*0024*/ 	.byte	0x00, 0xf5, 0x21, 0x00


	//----- nvinfo : EIATTR_KPARAM_INFO
	.align		4
.L_57:
        /*0028*/ 	.byte	0x04, 0x17
        /*002a*/ 	.short	(.L_59 - .L_58)
.L_58:
        /*002c*/ 	.word	0x00000000
        /*0030*/ 	.short	0x0003
        /*0032*/ 	.short	0x0018
        /*0034*/ 	.byte	0x00, 0xf5, 0x21, 0x00


	//----- nvinfo : EIATTR_KPARAM_INFO
	.align		4
.L_59:
        /*0038*/ 	.byte	0x04, 0x17
        /*003a*/ 	.short	(.L_61 - .L_60)
.L_60:
        /*003c*/ 	.word	0x00000000
        /*0040*/ 	.short	0x0002
        /*0042*/ 	.short	0x0010
        /*0044*/ 	.byte	0x00, 0xf5, 0x21, 0x00


	//----- nvinfo : EIATTR_KPARAM_INFO
	.align		4
.L_61:
        /*0048*/ 	.byte	0x04, 0x17
        /*004a*/ 	.short	(.L_63 - .L_62)
.L_62:
        /*004c*/ 	.word	0x00000000
        /*0050*/ 	.short	0x0001
        /*0052*/ 	.short	0x0008
        /*0054*/ 	.byte	0x00, 0xf5, 0x21, 0x00


	//----- nvinfo : EIATTR_KPARAM_INFO
	.align		4
.L_63:
        /*0058*/ 	.byte	0x04, 0x17
        /*005a*/ 	.short	(.L_65 - .L_64)
.L_64:
        /*005c*/ 	.word	0x00000000
        /*0060*/ 	.short	0x0000
        /*0062*/ 	.short	0x0000
        /*0064*/ 	.byte	0x00, 0xf5, 0x21, 0x00


	//----- nvinfo : EIATTR_SPARSE_MMA_MASK
	.align		4
.L_65:
        /*0068*/ 	.byte	0x03, 0x50
        /*006a*/ 	.short	0x0000


	//----- nvinfo : EIATTR_MAXREG_COUNT
	.align		4
        /*006c*/ 	.byte	0x03, 0x1b
        /*006e*/ 	.short	0x00ff


	//----- nvinfo : EIATTR_MERCURY_ISA_VERSION
	.align		4
        /*0070*/ 	.byte	0x03, 0x5f
        /*0072*/ 	.short	0x0101


	//----- nvinfo : EIATTR_VRC_CTA_INIT_COUNT
	.align		4
        /*0074*/ 	.byte	0x02, 0x4a
	.zero		1
	.zero		1


	//----- nvinfo : EIATTR_EXIT_INSTR_OFFSETS
	.align		4
        /*0078*/ 	.byte	0x04, 0x1c
        /*007a*/ 	.short	(.L_67 - .L_66)


	//   ....[0]....
.L_66:
        /*007c*/ 	.word	0x00000090


	//   ....[1]....
        /*0080*/ 	.word	0x00000260


	//----- nvinfo : EIATTR_CRS_STACK_SIZE
	.align		4
.L_67:
        /*0084*/ 	.byte	0x04, 0x1e
        /*0086*/ 	.short	(.L_69 - .L_68)
.L_68:
        /*0088*/ 	.word	0x00000000


	//----- nvinfo : EIATTR_CBANK_PARAM_SIZE
	.align		4
.L_69:
        /*008c*/ 	.byte	0x03, 0x19
        /*008e*/ 	.short	0x0030


	//----- nvinfo : EIATTR_PARAM_CBANK
	.align		4
        /*0090*/ 	.byte	0x04, 0x0a
        /*0092*/ 	.short	(.L_71 - .L_70)
	.align		4
.L_70:
        /*0094*/ 	.word	index@(.nv.constant0._Z5splitPiS_S_P6__halfS_S_)
        /*0098*/ 	.short	0x0380
        /*009a*/ 	.short	0x0030


	//----- nvinfo : EIATTR_SW_WAR
	.align		4
.L_71:
        /*009c*/ 	.byte	0x04, 0x36
        /*009e*/ 	.short	(.L_73 - .L_72)
.L_72:
        /*00a0*/ 	.word	0x00000008
.L_73:


//--------------------- .nv.info._Z12block_ballotPiS_P6__halfS_S_ --------------------------
	.section	.nv.info._Z12block_ballotPiS_P6__halfS_S_,"",@"SHT_CUDA_INFO"
	.sectionflags	@""
	.align	4


	//----- nvinfo : EIATTR_CUDA_API_VERSION
	.align		4
        /*0000*/ 	.byte	0x04, 0x37
        /*0002*/ 	.short	(.L_75 - .L_74)
.L_74:
        /*0004*/ 	.word	0x00000082


	//----- nvinfo : EIATTR_KPARAM_INFO
	.align		4
.L_75:
        /*0008*/ 	.byte	0x04, 0x17
        /*000a*/ 	.short	(.L_77 - .L_76)
.L_76:
        /*000c*/ 	.word	0x00000000
        /*0010*/ 	.short	0x0004
        /*0012*/ 	.short	0x0020
        /*0014*/ 	.byte	0x00, 0xf5, 0x21, 0x00


	//----- nvinfo : EIATTR_KPARAM_INFO
	.align		4
.L_77:
        /*0018*/ 	.byte	0x04, 0x17
        /*001a*/ 	.short	(.L_79 - .L_78)
.L_78:
        /*001c*/ 	.word	0x00000000
        /*0020*/ 	.short	0x0003
        /*0022*/ 	.short	0x0018
        /*0024*/ 	.byte	0x00, 0xf5, 0x21, 0x00


	//----- nvinfo : EIATTR_KPARAM_INFO
	.align		4
.L_79:
        /*0028*/ 	.byte	0x04, 0x17
        /*002a*/ 	.short	(.L_81 - .L_80)
.L_80:
        /*002c*/ 	.word	0x00000000
        /*0030*/ 	.short	0x0002
        /*0032*/ 	.short	0x0010
        /*0034*/ 	.byte	0x00, 0xf5, 0x21, 0x00


	//----- nvinfo : EIATTR_KPARAM_INFO
	.align		4
.L_81:
        /*0038*/ 	.byte	0x04, 0x17
        /*003a*/ 	.short	(.L_83 - .L_82)
.L_82:
        /*003c*/ 	.word	0x00000000
        /*0040*/ 	.short	0x0001
        /*0042*/ 	.short	0x0008
        /*0044*/ 	.byte	0x00, 0xf5, 0x21, 0x00


	//----- nvinfo : EIATTR_KPARAM_INFO
	.align		4
.L_83:
        /*0048*/ 	.byte	0x04, 0x17
        /*004a*/ 	.short	(.L_85 - .L_84)
.L_84:
        /*004c*/ 	.word	0x00000000
        /*0050*/ 	.short	0x0000
        /*0052*/ 	.short	0x0000
        /*0054*/ 	.byte	0x00, 0xf5, 0x21, 0x00


	//----- nvinfo : EIATTR_SPARSE_MMA_MASK
	.align		4
.L_85:
        /*0058*/ 	.byte	0x03, 0x50
        /*005a*/ 	.short	0x0000


	//----- nvinfo : EIATTR_MAXREG_COUNT
	.align		4
        /*005c*/ 	.byte	0x03, 0x1b
        /*005e*/ 	.short	0x00ff


	//----- nvinfo : EIATTR_MERCURY_ISA_VERSION
	.align		4
        /*0060*/ 	.byte	0x03, 0x5f
        /*0062*/ 	.short	0x0101


	//----- nvinfo : EIATTR_VRC_CTA_INIT_COUNT
	.align		4
        /*0064*/ 	.byte	0x02, 0x4a
	.zero		1
	.zero		1


	//----- nvinfo : EIATTR_EXIT_INSTR_OFFSETS
	.align		4
        /*0068*/ 	.byte	0x04, 0x1c
        /*006a*/ 	.short	(.L_87 - .L_86)


	//   ....[0]....
.L_86:
        /*006c*/ 	.word	0x00000090


	//   ....[1]....
        /*0070*/ 	.word	0x000000e0


	//   ....[2]....
        /*0074*/ 	.word	0x00000170


	//   ....[3]....
        /*0078*/ 	.word	0x00000200


	//----- nvinfo : EIATTR_CBANK_PARAM_SIZE
	.align		4
.L_87:
        /*007c*/ 	.byte	0x03, 0x19
        /*007e*/ 	.short	0x0028


	//----- nvinfo : EIATTR_PARAM_CBANK
	.align		4
        /*0080*/ 	.byte	0x04, 0x0a
        /*0082*/ 	.short	(.L_89 - .L_88)
	.align		4
.L_88:
        /*0084*/ 	.word	index@(.nv.constant0._Z12block_ballotPiS_P6__halfS_S_)
        /*0088*/ 	.short	0x0380
        /*008a*/ 	.short	0x0028


	//----- nvinfo : EIATTR_SW_WAR
	.align		4
.L_89:
        /*008c*/ 	.byte	0x04, 0x36
        /*008e*/ 	.short	(.L_91 - .L_90)
.L_90:
        /*0090*/ 	.word	0x00000008
.L_91:


//--------------------- .nv.info._Z15compute_weightsPiS_PhP6__half --------------------------
	.section	.nv.info._Z15compute_weightsPiS_PhP6__half,"",@"SHT_CUDA_INFO"
	.sectionflags	@""
	.align	4


	//----- nvinfo : EIATTR_CUDA_API_VERSION
	.align		4
        /*0000*/ 	.byte	0x04, 0x37
        /*0002*/ 	.short	(.L_93 - .L_92)
.L_92:
        /*0004*/ 	.word	0x00000082


	//----- nvinfo : EIATTR_KPARAM_INFO
	.align		4
.L_93:
        /*0008*/ 	.byte	0x04, 0x17
        /*000a*/ 	.short	(.L_95 - .L_94)
.L_94:
        /*000c*/ 	.word	0x00000000
        /*0010*/ 	.short	0x0003
        /*0012*/ 	.short	0x0018
        /*0014*/ 	.byte	0x00, 0xf5, 0x21, 0x00


	//----- nvinfo : EIATTR_KPARAM_INFO
	.align		4
.L_95:
        /*0018*/ 	.byte	0x04, 0x17
        /*001a*/ 	.short	(.L_97 - .L_96)
.L_96:
        /*001c*/ 	.word	0x00000000
        /*0020*/ 	.short	0x0002
        /*0022*/ 	.short	0x0010
        /*0024*/ 	.byte	0x00, 0xf5, 0x21, 0x00


	//----- nvinfo : EIATTR_KPARAM_INFO
	.align		4
.L_97:
        /*0028*/ 	.byte	0x04, 0x17
        /*002a*/ 	.short	(.L_99 - .L_98)
.L_98:
        /*002c*/ 	.word	0x00000000
        /*0030*/ 	.short	0x0001
        /*0032*/ 	.short	0x0008
        /*0034*/ 	.byte	0x00, 0xf5, 0x21, 0x00


	//----- nvinfo : EIATTR_KPARAM_INFO
	.align		4
.L_99:
        /*0038*/ 	.byte	0x04, 0x17
        /*003a*/ 	.short	(.L_101 - .L_100)
.L_100:
        /*003c*/ 	.word	0x00000000
        /*0040*/ 	.short	0x0000
        /*0042*/ 	.short	0x0000
        /*0044*/ 	.byte	0x00, 0xf5, 0x21, 0x00


	//----- nvinfo : EIATTR_SPARSE_MMA_MASK
	.align		4
.L_101:
        /*0048*/ 	.byte	0x03, 0x50
        /*004a*/ 	.short	0x0000


	//----- nvinfo : EIATTR_MAXREG_COUNT
	.align		4
        /*004c*/ 	.byte	0x03, 0x1b
        /*004e*/ 	.short	0x00ff


	//----- nvinfo : EIATTR_NUM_BARRIERS
	.align		4
        /*0050*/ 	.byte	0x02, 0x4c
        /*0052*/ 	.byte	0x01
	.zero		1


	//----- nvinfo : EIATTR_MERCURY_ISA_VERSION
	.align		4
        /*0054*/ 	.byte	0x03, 0x5f
        /*0056*/ 	.short	0x0101


	//----- nvinfo : EIATTR_VRC_CTA_INIT_COUNT
	.align		4
        /*0058*/ 	.byte	0x02, 0x4a
	.zero		1
	.zero		1


	//----- nvinfo : EIATTR_ATOM16_EMUL_INSTR_REG_MAP
	.align		4
        /*005c*/ 	.byte	0x04, 0x2e
        /*005e*/ 	.short	(.L_103 - .L_102)


	//   ....[0]....
.L_102:
        /*0060*/ 	.word	0x00000320
        /*0064*/ 	.short	0x0002
        /*0066*/ 	.short	0x0000


	//   ....[1]....
        /*0068*/ 	.word	0x00000390
        /*006c*/ 	.short	0x0002
        /*006e*/ 	.short	0x0000


	//----- nvinfo : EIATTR_EXIT_INSTR_OFFSETS
	.align		4
.L_103:
        /*0070*/ 	.byte	0x04, 0x1c
        /*0072*/ 	.short	(.L_105 - .L_104)


	//   ....[0]....
.L_104:
        /*0074*/ 	.word	0x00000280


	//   ....[1]....
        /*0078*/ 	.word	0x000003d0


	//----- nvinfo : EIATTR_CRS_STACK_SIZE
	.align		4
.L_105:
        /*007c*/ 	.byte	0x04, 0x1e
        /*007e*/ 	.short	(.L_107 - .L_106)
.L_106:
        /*0080*/ 	.word	0x00000000


	//----- nvinfo : EIATTR_CBANK_PARAM_SIZE
	.align		4
.L_107:
        /*0084*/ 	.byte	0x03, 0x19
        /*0086*/ 	.short	0x0020


	//----- nvinfo : EIATTR_PARAM_CBANK
	.align		4
        /*0088*/ 	.byte	0x04, 0x0a
        /*008a*/ 	.short	(.L_109 - .L_108)
	.align		4
.L_108:
        /*008c*/ 	.word	index@(.nv.constant0._Z15compute_weightsPiS_PhP6__half)
        /*0090*/ 	.short	0x0380
        /*0092*/ 	.short	0x0020


	//----- nvinfo : EIATTR_SW_WAR
	.align		4
.L_109:
        /*0094*/ 	.byte	0x04, 0x36
        /*0096*/ 	.short	(.L_111 - .L_110)
.L_110:
        /*0098*/ 	.word	0x00000008
.L_111:


//--------------------- .nv.info._Z23compute_edge_activationPiPhS_S_S_S_ --------------------------
	.section	.nv.info._Z23compute_edge_activationPiPhS_S_S_S_,"",@"SHT_CUDA_INFO"
	.sectionflags	@""
	.align	4


	//----- nvinfo : EIATTR_CUDA_API_VERSION
	.align		4
        /*0000*/ 	.byte	0x04, 0x37
        /*0002*/ 	.short	(.L_113 - .L_112)
.L_112:
        /*0004*/ 	.word	0x00000082


	//----- nvinfo : EIATTR_KPARAM_INFO
	.align		4
.L_113:
        /*0008*/ 	.byte	0x04, 0x17
        /*000a*/ 	.short	(.L_115 - .L_114)
.L_114:
        /*000c*/ 	.word	0x00000000
        /*0010*/ 	.short	0x0005
        /*0012*/ 	.short	0x0028
        /*0014*/ 	.byte	0x00, 0xf5, 0x21, 0x00


	//----- nvinfo : EIATTR_KPARAM_INFO
	.align		4
.L_115:
        /*0018*/ 	.byte	0x04, 0x17
        /*001a*/ 	.short	(.L_117 - .L_116)
.L_116:
        /*001c*/ 	.word	0x00000000
        /*0020*/ 	.short	0x0004
        /*0022*/ 	.short	0x0020
        /*0024*/ 	.byte	0x00, 0xf5, 0x21, 0x00


	//----- nvinfo : EIATTR_KPARAM_INFO
	.align		4
.L_117:
        /*0028*/ 	.byte	0x04, 0x17
        /*002a*/ 	.short	(.L_119 - .L_118)
.L_118:
        /*002c*/ 	.word	0x00000000
        /*0030*/ 	.short	0x0003
        /*0032*/ 	.short	0x0018
        /*0034*/ 	.byte	0x00, 0xf5, 0x21, 0x00


	//----- nvinfo : EIATTR_KPARAM_INFO
	.align		4
.L_119:
        /*0038*/ 	.byte	0x04, 0x17
        /*003a*/ 	.short	(.L_121 - .L_120)
.L_120:
        /*003c*/ 	.word	0x00000000
        /*0040*/ 	.short	0x0002
        /*0042*/ 	.short	0x0010
        /*0044*/ 	.byte	0x00, 0xf5, 0x21, 0x00


	//----- nvinfo : EIATTR_KPARAM_INFO
	.align		4
.L_121:
        /*0048*/ 	.byte	0x04, 0x17
        /*004a*/ 	.short	(.L_123 - .L_122)
.L_122:
        /*004c*/ 	.word	0x00000000
        /*0050*/ 	.short	0x0001
        /*0052*/ 	.short	0x0008
        /*0054*/ 	.byte	0x00, 0xf5, 0x21, 0x00


	//----- nvinfo : EIATTR_KPARAM_INFO
	.align		4
.L_123:
        /*0058*/ 	.byte	0x04, 0x17
        /*005a*/ 	.short	(.L_125 - .L_124)
.L_124:
        /*005c*/ 	.word	0x00000000
        /*0060*/ 	.short	0x0000
        /*0062*/ 	.short	0x0000
        /*0064*/ 	.byte	0x00, 0xf5, 0x21, 0x00


	//----- nvinfo : EIATTR_SPARSE_MMA_MASK
	.align		4
.L_125:
        /*0068*/ 	.byte	0x03, 0x50
        /*006a*/ 	.short	0x0000


	//----- nvinfo : EIATTR_MAXREG_COUNT
	.align		4
        /*006c*/ 	.byte	0x03, 0x1b
        /*006e*/ 	.short	0x00ff


	//----- nvinfo : EIATTR_MERCURY_ISA_VERSION
	.align		4
        /*0070*/ 	.byte	0x03, 0x5f
        /*0072*/ 	.short	0x0101


	//----- nvinfo : EIATTR_VRC_CTA_INIT_COUNT
	.align		4
        /*0074*/ 	.byte	0x02, 0x4a
	.zero		1
	.zero		1


	//----- nvinfo : EIATTR_EXIT_INSTR_OFFSETS
	.align		4
        /*0078*/ 	.byte	0x04, 0x1c
        /*007a*/ 	.short	(.L_127 - .L_126)


	//   ....[0]....
.L_126:
        /*007c*/ 	.word	0x00000090


	//   ....[1]....
        /*0080*/ 	.word	0x000001b0


	//----- nvinfo : EIATTR_CBANK_PARAM_SIZE
	.align		4
.L_127:
        /*0084*/ 	.byte	0x03, 0x19
        /*0086*/ 	.short	0x0030


	//----- nvinfo : EIATTR_PARAM_CBANK
	.align		4
        /*0088*/ 	.byte	0x04, 0x0a
        /*008a*/ 	.short	(.L_129 - .L_128)
	.align		4
.L_128:
        /*008c*/ 	.word	index@(.nv.constant0._Z23compute_edge_activationPiPhS_S_S_S_)
        /*0090*/ 	.short	0x0380
        /*0092*/ 	.short	0x0030


	//----- nvinfo : EIATTR_SW_WAR
	.align		4
.L_129:
        /*0094*/ 	.byte	0x04, 0x36
        /*0096*/ 	.short	(.L_131 - .L_130)
.L_130:
        /*0098*/ 	.word	0x00000008
.L_131:


//--------------------- .nv.callgraph             --------------------------
	.section	.nv.callgraph,"",@"SHT_CUDA_CALLGRAPH"
	.align	4
	.sectionentsize	8
	.align		4
        /*0000*/ 	.word	0x00000000
	.align		4
        /*0004*/ 	.word	0xffffffff
	.align		4
        /*0008*/ 	.word	0x00000000
	.align		4
        /*000c*/ 	.word	0xfffffffe
	.align		4
        /*0010*/ 	.word	0x00000000
	.align		4
        /*0014*/ 	.word	0xfffffffd
	.align		4
        /*0018*/ 	.word	0x00000000
	.align		4
        /*001c*/ 	.word	0xfffffffc


//--------------------- .text._Z13add_splittersPiP6__halfS_S_S_S_ --------------------------
	.section	.text._Z13add_splittersPiP6__halfS_S_S_S_,"ax",@progbits
	.align	128
        .global         _Z13add_splittersPiP6__halfS_S_S_S_
        .type           _Z13add_splittersPiP6__halfS_S_S_S_,@function
        .size           _Z13add_splittersPiP6__halfS_S_S_S_,(.L_x_10 - _Z13add_splittersPiP6__halfS_S_S_S_)
        .other          _Z13add_splittersPiP6__halfS_S_S_S_,@"STO_CUDA_ENTRY STV_DEFAULT"
_Z13add_splittersPiP6__halfS_S_S_S_:
.text._Z13add_splittersPiP6__halfS_S_S_S_:
[----:B------:R-:W-:Y:S08]  /*0000*/  LDC R1, c[0x0][0x37c] ;  /* 0x0000df00ff017b82 */ /* 0x000ff00000000800 */
[----:B------:R-:W0:Y:S01]  /*0010*/  LDC.64 R2, c[0x0][0x3a8] ;  /* 0x0000ea00ff027b82 */ /* 0x000e220000000a00 */
[----:B------:R-:W0:Y:S02]  /*0020*/  LDCU.64 UR4, c[0x0][0x358] ;  /* 0x00006b00ff0477ac */ /* 0x000e240008000a00 */
[----:B0-----:R-:W2:Y:S05]  /*0030*/  LDG.E R3, desc[UR4][R2.64] ;  /* 0x0000000402037981 */ /* 0x001eaa000c1e1900 */
[----:B------:R-:W0:Y:S01]  /*0040*/  S2UR UR6, SR_CTAID.X ;  /* 0x00000000000679c3 */ /* 0x000e220000002500 */
[----:B------:R-:W0:Y:S07]  /*0050*/  S2R R5, SR_TID.X ;  /* 0x0000000000057919 */ /* 0x000e2e0000002100 */
[----:B------:R-:W0:Y:S02]  /*0060*/  LDC R0, c[0x0][0x360] ;  /* 0x0000d800ff007b82 */ /* 0x000e240000000800 */
[----:B0-----:R-:W-:-:S05]  /*0070*/  IMAD R0, R0, UR6, R5 ;  /* 0x0000000600007c24 */ /* 0x001fca000f8e0205 */
[----:B--2---:R-:W-:-:S13]  /*0080*/  ISETP.GE.U32.AND P0, PT, R0, R3, PT ;  /* 0x000000030000720c */ /* 0x004fda0003f06070 */
[----:B------:R-:W-:Y:S05]  /*0090*/  @P0 EXIT ;  /* 0x000000000000094d */ /* 0x000fea0003800000 */
[----:B------:R-:W0:Y:S08]  /*00a0*/  LDC.64 R2, c[0x0][0x388] ;  /* 0x0000e200ff027b82 */ /* 0x000e300000000a00 */
[----:B------:R-:W1:Y:S08]  /*00b0*/  LDC.64 R4, c[0x0][0x380] ;  /* 0x0000e000ff047b82 */ /* 0x000e700000000a00 */
[----:B------:R-:W2:Y:S01]  /*00c0*/  LDC.64 R6, c[0x0][0x390] ;  /* 0x0000e400ff067b82 */ /* 0x000ea20000000a00 */
[----:B0-----:R-:W-:-:S05]  /*00d0*/  IMAD.WIDE.U32 R2, R0, 0x2, R2 ;  /* 0x0000000200027825 */ /* 0x001fca00078e0002 */
[----:B------:R0:W-:Y:S01]  /*00e0*/  STG.E.U16 desc[UR4][R2.64], RZ ;  /* 0x000000ff02007986 */ /* 0x0001e2000c101504 */
[----:B-1----:R-:W-:-:S06]  /*00f0*/  IMAD.WIDE.U32 R4, R0, 0x4, R4 ;  /* 0x0000000400047825 */ /* 0x002fcc00078e0004 */
[----:B------:R-:W3:Y:S01]  /*0100*/  LDG.E R5, desc[UR4][R4.64] ;  /* 0x0000000404057981 */ /* 0x000ee2000c1e1900 */
[----:B--2---:R-:W-:-:S06]  /*0110*/  IMAD.WIDE.U32 R6, R0, 0x4, R6 ;  /* 0x0000000400067825 */ /* 0x004fcc00078e0006 */
[----:B------:R-:W3:Y:S02]  /*0120*/  LDG.E R6, desc[UR4][R6.64] ;  /* 0x0000000406067981 */ /* 0x000ee4000c1e1900 */
[----:B---3--:R-:W-:-:S04]  /*0130*/  ISETP.NE.AND P0, PT, R5, R6, PT ;  /* 0x000000060500720c */ /* 0x008fc80003f05270 */
[----:B------:R-:W-:-:S13]  /*0140*/  ISETP.NE.OR P0, PT, R0, R5, !P0 ;  /* 0x000000050000720c */ /* 0x000fda0004705670 */
[----:B0-----:R-:W-:Y:S05]  /*0150*/  @P0 EXIT ;  /* 0x000000000000094d */ /* 0x001fea0003800000 */
[----:B------:R-:W0:Y:S01]  /*0160*/  S2R R5, SR_LANEID ;  /* 0x0000000000057919 */ /* 0x000e220000000000 */
[----:B------:R-:W-:Y:S01]  /*0170*/  VOTEU.ANY UR6, UPT, PT ;  /* 0x0000000000067886 */ /* 0x000fe200038e0100 */
[----:B------:R-:W1:Y:S01]  /*0180*/  LDC.64 R2, c[0x0][0x3a0] ;  /* 0x0000e800ff027b82 */ /* 0x000e620000000a00 */
[----:B------:R-:W0:Y:S08]  /*0190*/  FLO.U32 R6, UR6 ;  /* 0x0000000600067d00 */ /* 0x000e3000080e0000 */
[----:B------:R-:W1:Y:S01]  /*01a0*/  POPC R9, UR6 ;  /* 0x0000000600097d09 */ /* 0x000e620008000000 */
[----:B0-----:R-:W-:Y:S01]  /*01b0*/  ISETP.EQ.U32.AND P0, PT, R6, R5, PT ;  /* 0x000000050600720c */ /* 0x001fe20003f02070 */
[----:B------:R-:W0:Y:S01]  /*01c0*/  S2R R8, SR_LTMASK ;  /* 0x0000000000087919 */ /* 0x000e220000003900 */
[----:B------:R-:W2:Y:S11]  /*01d0*/  LDC.64 R4, c[0x0][0x398] ;  /* 0x0000e600ff047b82 */ /* 0x000eb60000000a00 */
[----:B-1----:R-:W3:Y:S01]  /*01e0*/  @P0 ATOMG.E.ADD.STRONG.GPU PT, R3, desc[UR4][R2.64], R9 ;  /* 0x80000009020309a8 */ /* 0x002ee200081ef104 */
[----:B0-----:R-:W-:-:S06]  /*01f0*/  LOP3.LUT R8, R8, UR6, RZ, 0xc0, !PT ;  /* 0x0000000608087c12 */ /* 0x001fcc000f8ec0ff */
[----:B------:R-:W0:Y:S01]  /*0200*/  POPC R8, R8 ;  /* 0x0000000800087309 */ /* 0x000e220000000000 */
[----:B---3--:R-:W0:Y:S02]  /*0210*/  SHFL.IDX PT, R7, R3, R6, 0x1f ;  /* 0x00001f0603077589 */ /* 0x008e2400000e0000 */
[----:B0-----:R-:W-:-:S05]  /*0220*/  IADD3 R7, PT, PT, R7, R8, RZ ;  /* 0x0000000807077210 */ /* 0x001fca0007ffe0ff */
[----:B--2---:R-:W-:-:S05]  /*0230*/  IMAD.WIDE R4, R7, 0x4, R4 ;  /* 0x0000000407047825 */ /* 0x004fca00078e0204 */
[----:B------:R-:W-:Y:S01]  /*0240*/  STG.E desc[UR4][R4.64], R0 ;  /* 0x0000000004007986 */ /* 0x000fe2000c101904 */
[----:B------:R-:W-:Y:S05]  /*0250*/  EXIT ;  /* 0x000000000000794d */ /* 0x000fea0003800000 */
.L_x_0:
[----:B------:R-:W-:-:S00]  /*0260*/  BRA `(.L_x_0) ;  /* 0xfffffffc00fc7947 */ /* 0x000fc0000383ffff */
[----:B------:R-:W-:-:S00]  /*0270*/  NOP ;  /* 0x0000000000007918 */ /* 0x000fc00000000000 */
        /* <DEDUP_REMOVED lines=8> */
.L_x_10:


//--------------------- .text._Z5splitPiS_S_P6__halfS_S_ --------------------------
	.section	.text._Z5splitPiS_S_P6__halfS_S_,"ax",@progbits
	.align	128
        .global         _Z5splitPiS_S_P6__halfS_S_
        .type           _Z5splitPiS_S_P6__halfS_S_,@function
        .size           _Z5splitPiS_S_P6__halfS_S_,(.L_x_11 - _Z5splitPiS_S_P6__halfS_S_)
        .other          _Z5splitPiS_S_P6__halfS_S_,@"STO_CUDA_ENTRY STV_DEFAULT"
_Z5splitPiS_S_P6__halfS_S_:
.text._Z5splitPiS_S_P6__halfS_S_:
        /* <DEDUP_REMOVED lines=11> */
[----:B------:R-:W1:Y:S01]  /*00b0*/  LDC.64 R8, c[0x0][0x380] ;  /* 0x0000e000ff087b82 */ /* 0x000e620000000a00 */
[----:B0-----:R-:W-:-:S05]  /*00c0*/  IMAD.WIDE.U32 R2, R0, 0x4, R2 ;  /* 0x0000000400027825 */ /* 0x001fca00078e0002 */
[----:B------:R-:W2:Y:S01]  /*00d0*/  LDG.E R13, desc[UR4][R2.64] ;  /* 0x00000004020d7981 */ /* 0x000ea2000c1e1900 */
[----:B------:R-:W-:Y:S01]  /*00e0*/  BSSY.RECONVERGENT B0, `(.L_x_1) ;  /* 0x0000016000007945 */ /* 0x000fe20003800200 */
[C---:B-1----:R-:W-:Y:S01]  /*00f0*/  IMAD.WIDE.U32 R8, R0.reuse, 0x4, R8 ;  /* 0x0000000400087825 */ /* 0x042fe200078e0008 */
[----:B--2---:R-:W-:-:S13]  /*0100*/  ISETP.NE.AND P0, PT, R0, R13, PT ;  /* 0x0000000d0000720c */ /* 0x004fda0003f05270 */
[----:B------:R-:W-:Y:S05]  /*0110*/  @!P0 BRA `(.L_x_2) ;  /* 0x0000000000488947 */ /* 0x000fea0003800000 */
[----:B------:R-:W0:Y:S02]  /*0120*/  LDC.64 R4, c[0x0][0x398] ;  /* 0x0000e600ff047b82 */ /* 0x000e240000000a00 */
[----:B0-----:R-:W-:-:S04]  /*0130*/  IMAD.WIDE.U32 R2, R0, 0x2, R4 ;  /* 0x0000000200027825 */ /* 0x001fc800078e0004 */
[----:B------:R-:W-:Y:S02]  /*0140*/  IMAD.WIDE R4, R13, 0x2, R4 ;  /* 0x000000020d047825 */ /* 0x000fe400078e0204 */
[----:B------:R-:W2:Y:S04]  /*0150*/  LDG.E.U16 R2, desc[UR4][R2.64] ;  /* 0x0000000402027981 */ /* 0x000ea8000c1e1500 */
[----:B------:R-:W3:Y:S01]  /*0160*/  LDG.E.U16 R4, desc[UR4][R4.64] ;  /* 0x0000000404047981 */ /* 0x000ee2000c1e1500 */
[----:B------:R-:W-:Y:S01]  /*0170*/  MOV R0, R13 ;  /* 0x0000000d00007202 */ /* 0x000fe20000000f00 */
[----:B--2---:R-:W-:Y:S08]  /*0180*/  F2I.F16.TRUNC.NTZ R6, R2 ;  /* 0x0000000200067305 */ /* 0x004ff0000010f100 */
[----:B---3--:R-:W0:Y:S02]  /*0190*/  F2I.F16.TRUNC.NTZ R11, R4 ;  /* 0x00000004000b7305 */ /* 0x008e24000010f100 */
[----:B0-----:R-:W-:-:S13]  /*01a0*/  ISETP.NE.AND P0, PT, R6, R11, PT ;  /* 0x0000000b0600720c */ /* 0x001fda0003f05270 */
[----:B------:R-:W-:Y:S05]  /*01b0*/  @!P0 BRA `(.L_x_2) ;  /* 0x0000000000208947 */ /* 0x000fea0003800000 */
[----:B------:R-:W0:Y:S01]  /*01c0*/  LDC.64 R2, c[0x0][0x390] ;  /* 0x0000e400ff027b82 */ /* 0x000e220000000a00 */
[----:B------:R-:W1:Y:S01]  /*01d0*/  LDCU.64 UR6, c[0x0][0x3a0] ;  /* 0x00007400ff0677ac */ /* 0x000e620008000a00 */
[----:B0-----:R-:W2:Y:S01]  /*01e0*/  LDG.E R3, desc[UR4][R2.64] ;  /* 0x0000000402037981 */ /* 0x001ea2000c1e1900 */
[----:B------:R-:W-:-:S03]  /*01f0*/  SHF.R.S32.HI R7, RZ, 0x1f, R6 ;  /* 0x0000001fff077819 */ /* 0x000fc60000011406 */
[----:B--2---:R-:W-:-:S03]  /*0200*/  IMAD.WIDE R6, R13, R3, R6 ;  /* 0x000000030d067225 */ /* 0x004fc600078e0206 */
[----:B-1----:R-:W-:-:S04]  /*0210*/  LEA R4, P0, R6, UR6, 0x2 ;  /* 0x0000000606047c11 */ /* 0x002fc8000f8010ff */
[----:B------:R-:W-:-:S05]  /*0220*/  LEA.HI.X R5, R6, UR7, R7, 0x2, P0 ;  /* 0x0000000706057c11 */ /* 0x000fca00080f1407 */
[----:B------:R0:W5:Y:S04]  /*0230*/  LDG.E R0, desc[UR4][R4.64] ;  /* 0x0000000404007981 */ /* 0x000168000c1e1900 */
.L_x_2:
[----:B------:R-:W-:Y:S05]  /*0240*/  BSYNC.RECONVERGENT B0 ;  /* 0x0000000000007941 */ /* 0x000fea0003800200 */
.L_x_1:
[----:B-----5:R-:W-:Y:S01]  /*0250*/  STG.E desc[UR4][R8.64], R0 ;  /* 0x0000000008007986 */ /* 0x020fe2000c101904 */
[----:B------:R-:W-:Y:S05]  /*0260*/  EXIT ;  /* 0x000000000000794d */ /* 0x000fea0003800000 */
.L_x_3:
        /* <DEDUP_REMOVED lines=9> */
.L_x_11:


//--------------------- .text._Z12block_ballotPiS_P6__halfS_S_ --------------------------
	.section	.text._Z12block_ballotPiS_P6__halfS_S_,"ax",@progbits
	.align	128
        .global         _Z12block_ballotPiS_P6__halfS_S_
        .type           _Z12block_ballotPiS_P6__halfS_S_,@function
        .size           _Z12block_ballotPiS_P6__halfS_S_,(.L_x_12 - _Z12block_ballotPiS_P6__halfS_S_)
        .other          _Z12block_ballotPiS_P6__halfS_S_,@"STO_CUDA_ENTRY STV_DEFAULT"
_Z12block_ballotPiS_P6__halfS_S_:
.text._Z12block_ballotPiS_P6__halfS_S_:
        /* <DEDUP_REMOVED lines=10> */
[----:B------:R-:W0:Y:S02]  /*00a0*/  LDC.64 R2, c[0x0][0x380] ;  /* 0x0000e000ff027b82 */ /* 0x000e240000000a00 */
[----:B0-----:R-:W-:-:S05]  /*00b0*/  IMAD.WIDE.U32 R2, R9, 0x4, R2 ;  /* 0x0000000409027825 */ /* 0x001fca00078e0002 */
[----:B------:R-:W2:Y:S02]  /*00c0*/  LDG.E R11, desc[UR4][R2.64] ;  /* 0x00000004020b7981 */ /* 0x000ea4000c1e1900 */
[----:B--2---:R-:W-:-:S13]  /*00d0*/  ISETP.NE.AND P0, PT, R9, R11, PT ;  /* 0x0000000b0900720c */ /* 0x004fda0003f05270 */
[----:B------:R-:W-:Y:S05]  /*00e0*/  @!P0 EXIT ;  /* 0x000000000000894d */ /* 0x000fea0003800000 */
[----:B------:R-:W0:Y:S02]  /*00f0*/  LDC.64 R4, c[0x0][0x390] ;  /* 0x0000e400ff047b82 */ /* 0x000e240000000a00 */
[----:B0-----:R-:W-:-:S04]  /*0100*/  IMAD.WIDE.U32 R2, R9, 0x2, R4 ;  /* 0x0000000209027825 */ /* 0x001fc800078e0004 */
[----:B------:R-:W-:Y:S02]  /*0110*/  IMAD.WIDE R4, R11, 0x2, R4 ;  /* 0x000000020b047825 */ /* 0x000fe400078e0204 */
[----:B------:R-:W2:Y:S04]  /*0120*/  LDG.E.U16 R2, desc[UR4][R2.64] ;  /* 0x0000000402027981 */ /* 0x000ea8000c1e1500 */
[----:B------:R-:W3:Y:S01]  /*0130*/  LDG.E.U16 R4, desc[UR4][R4.64] ;  /* 0x0000000404047981 */ /* 0x000ee2000c1e1500 */
[----:B--2---:R-:W-:Y:S08]  /*0140*/  F2I.F16.TRUNC.NTZ R6, R2 ;  /* 0x0000000200067305 */ /* 0x004ff0000010f100 */
[----:B---3--:R-:W0:Y:S02]  /*0150*/  F2I.F16.TRUNC.NTZ R13, R4 ;  /* 0x00000004000d7305 */ /* 0x008e24000010f100 */
[----:B0-----:R-:W-:-:S13]  /*0160*/  ISETP.NE.AND P0, PT, R6, R13, PT ;  /* 0x0000000d0600720c */ /* 0x001fda0003f05270 */
[----:B------:R-:W-:Y:S05]  /*0170*/  @!P0 EXIT ;  /* 0x000000000000894d */ /* 0x000fea0003800000 */
[----:B------:R-:W0:Y:S01]  /*0180*/  LDC.64 R2, c[0x0][0x388] ;  /* 0x0000e200ff027b82 */ /* 0x000e220000000a00 */
[----:B------:R-:W1:Y:S01]  /*0190*/  LDCU.64 UR6, c[0x0][0x398] ;  /* 0x00007300ff0677ac */ /* 0x000e620008000a00 */
[----:B0-----:R-:W2:Y:S01]  /*01a0*/  LDG.E R2, desc[UR4][R2.64] ;  /* 0x0000000402027981 */ /* 0x001ea2000c1e1900 */
[----:B------:R-:W-:-:S03]  /*01b0*/  SHF.R.S32.HI R7, RZ, 0x1f, R6 ;  /* 0x0000001fff077819 */ /* 0x000fc60000011406 */
[----:B--2---:R-:W-:-:S03]  /*01c0*/  IMAD.WIDE R6, R11, R2, R6 ;  /* 0x000000020b067225 */ /* 0x004fc600078e0206 */
[----:B-1----:R-:W-:-:S04]  /*01d0*/  LEA R4, P0, R6, UR6, 0x2 ;  /* 0x0000000606047c11 */ /* 0x002fc8000f8010ff */
[----:B------:R-:W-:-:S05]  /*01e0*/  LEA.HI.X R5, R6, UR7, R7, 0x2, P0 ;  /* 0x0000000706057c11 */ /* 0x000fca00080f1407 */
[----:B------:R-:W-:Y:S01]  /*01f0*/  STG.E desc[UR4][R4.64], R9 ;  /* 0x0000000904007986 */ /* 0x000fe2000c101904 */
[----:B------:R-:W-:Y:S05]  /*0200*/  EXIT ;  /* 0x000000000000794d */ /* 0x000fea0003800000 */
.L_x_4:
        /* <DEDUP_REMOVED lines=15> */
.L_x_12:


//--------------------- .text._Z15compute_weightsPiS_PhP6__half --------------------------
	.section	.text._Z15compute_weightsPiS_PhP6__half,"ax",@progbits
	.align	128
        .global         _Z15compute_weightsPiS_PhP6__half
        .type           _Z15compute_weightsPiS_PhP6__half,@function
        .size           _Z15compute_weightsPiS_PhP6__half,(.L_x_13 - _Z15compute_weightsPiS_PhP6__half)
        .other          _Z15compute_weightsPiS_PhP6__half,@"STO_CUDA_ENTRY STV_DEFAULT"
_Z15compute_weightsPiS_PhP6__half:
.text._Z15compute_weightsPiS_PhP6__half:
[----:B------:R-:W-:Y:S01]  /*0000*/  LDC R1, c[0x0][0x37c] ;  /* 0x0000df00ff017b82 */ /* 0x000fe20000000800 */
[----:B------:R-:W0:Y:S07]  /*0010*/  S2R R9, SR_CTAID.X ;  /* 0x0000000000097919 */ /* 0x000e2e0000002500 */
[----:B------:R-:W0:Y:S01]  /*0020*/  LDC.64 R2, c[0x0][0x380] ;  /* 0x0000e000ff027b82 */ /* 0x000e220000000a00 */
[----:B------:R-:W1:Y:S01]  /*0030*/  LDCU.64 UR6, c[0x0][0x358] ;  /* 0x00006b00ff0677ac */ /* 0x000e620008000a00 */
[----:B0-----:R-:W-:-:S05]  /*0040*/  IMAD.WIDE.U32 R2, R9, 0x4, R2 ;  /* 0x0000000409027825 */ /* 0x001fca00078e0002 */
[----:B-1----:R-:W2:Y:S04]  /*0050*/  LDG.E R0, desc[UR6][R2.64] ;  /* 0x0000000602007981 */ /* 0x002ea8000c1e1900 */
[----:B------:R-:W3:Y:S01]  /*0060*/  LDG.E R4, desc[UR6][R2.64+0x4] ;  /* 0x0000040602047981 */ /* 0x000ee2000c1e1900 */
[----:B------:R-:W2:Y:S02]  /*0070*/  S2R R11, SR_TID.X ;  /* 0x00000000000b7919 */ /* 0x000ea40000002100 */
[----:B--2---:R-:W-:Y:S02]  /*0080*/  IMAD.IADD R5, R0, 0x1, R11 ;  /* 0x0000000100057824 */ /* 0x004fe400078e020b */
[----:B------:R-:W-:-:S03]  /*0090*/  IMAD.MOV.U32 R0, RZ, RZ, RZ ;  /* 0x000000ffff007224 */ /* 0x000fc600078e00ff */
[----:B---3--:R-:W-:-:S13]  /*00a0*/  ISETP.GE.AND P0, PT, R5, R4, PT ;  /* 0x000000040500720c */ /* 0x008fda0003f06270 */
[----:B------:R-:W0:Y:S02]  /*00b0*/  @!P0 LDC.64 R6, c[0x0][0x390] ;  /* 0x0000e400ff068b82 */ /* 0x000e240000000a00 */
[----:B0-----:R-:W-:-:S04]  /*00c0*/  @!P0 IADD3 R6, P1, PT, R5, R6, RZ ;  /* 0x0000000605068210 */ /* 0x001fc80007f3e0ff */
[----:B------:R-:W-:Y:S02]  /*00d0*/  @!P0 LEA.HI.X.SX32 R7, R5, R7, 0x1, P1 ;  /* 0x0000000705078211 */ /* 0x000fe400008f0eff */
[----:B------:R-:W0:Y:S03]  /*00e0*/  S2UR UR5, SR_CgaCtaId ;  /* 0x00000000000579c3 */ /* 0x000e260000008800 */
[----:B------:R-:W2:Y:S05]  /*00f0*/  @!P0 LDG.E.U8 R0, desc[UR6][R6.64] ;  /* 0x0000000606008981 */ /* 0x000eaa000c1e1100 */
[----:B------:R-:W1:Y:S01]  /*0100*/  LDC.64 R4, c[0x0][0x388] ;  /* 0x0000e200ff047b82 */ /* 0x000e620000000a00 */
[----:B------:R-:W-:Y:S01]  /*0110*/  UMOV UR4, 0x400 ;  /* 0x0000040000047882 */ /* 0x000fe20000000000 */
[----:B------:R-:W3:Y:S01]  /*0120*/  LDCU UR8, c[0x0][0x360] ;  /* 0x00006c00ff0877ac */ /* 0x000ee20008000800 */
[----:B0-----:R-:W-:-:S06]  /*0130*/  ULEA UR4, UR5, UR4, 0x18 ;  /* 0x0000000405047291 */ /* 0x001fcc000f8ec0ff */
[----:B------:R-:W-:Y:S01]  /*0140*/  LEA R3, R11, UR4, 0x2 ;  /* 0x000000040b037c11 */ /* 0x000fe2000f8e10ff */
[----:B-1----:R-:W-:-:S06]  /*0150*/  IMAD.WIDE.U32 R4, R9, 0x4, R4 ;  /* 0x0000000409047825 */ /* 0x002fcc00078e0004 */
[----:B------:R0:W5:Y:S01]  /*0160*/  LDG.E R5, desc[UR6][R4.64] ;  /* 0x0000000604057981 */ /* 0x000162000c1e1900 */
[----:B---3--:R-:W-:Y:S01]  /*0170*/  UISETP.GE.U32.AND UP0, UPT, UR8, 0x2, UPT ;  /* 0x000000020800788c */ /* 0x008fe2000bf06070 */
[----:B------:R-:W-:Y:S02]  /*0180*/  ISETP.NE.AND P0, PT, R11, RZ, PT ;  /* 0x000000ff0b00720c */ /* 0x000fe40003f05270 */
[----:B--2---:R0:W-:Y:S01]  /*0190*/  STS [R3], R0 ;  /* 0x0000000003007388 */ /* 0x0041e20000000800 */
[----:B------:R-:W-:Y:S06]  /*01a0*/  BAR.SYNC.DEFER_BLOCKING 0x0 ;  /* 0x0000000000007b1d */ /* 0x000fec0000010000 */
[----:B------:R-:W-:Y:S05]  /*01b0*/  BRA.U !UP0, `(.L_x_5) ;  /* 0x0000000108307547 */ /* 0x000fea000b800000 */
[----:B0-----:R-:W-:-:S07]  /*01c0*/  IMAD.U32 R0, RZ, RZ, UR8 ;  /* 0x00000008ff007e24 */ /* 0x001fce000f8e00ff */
.L_x_6:
[----:B------:R-:W-:-:S04]  /*01d0*/  SHF.R.U32.HI R6, RZ, 0x1, R0 ;  /* 0x00000001ff067819 */ /* 0x000fc80000011600 */
[----:B------:R-:W-:-:S13]  /*01e0*/  ISETP.GE.U32.AND P1, PT, R11, R6, PT ;  /* 0x000000060b00720c */ /* 0x000fda0003f26070 */
[----:B------:R-:W-:Y:S01]  /*01f0*/  @!P1 IMAD R2, R6, 0x4, R3 ;  /* 0x0000000406029824 */ /* 0x000fe200078e0203 */
[----:B------:R-:W-:Y:S05]  /*0200*/  @!P1 LDS R7, [R3] ;  /* 0x0000000003079984 */ /* 0x000fea0000000800 */
[----:B------:R-:W0:Y:S02]  /*0210*/  @!P1 LDS R2, [R2] ;  /* 0x0000000002029984 */ /* 0x000e240000000800 */
[----:B0-----:R-:W-:-:S05]  /*0220*/  @!P1 IMAD.IADD R4, R2, 0x1, R7 ;  /* 0x0000000102049824 */ /* 0x001fca00078e0207 */
[----:B------:R1:W-:Y:S01]  /*0230*/  @!P1 STS [R3], R4 ;  /* 0x0000000403009388 */ /* 0x0003e20000000800 */
[----:B------:R-:W-:Y:S01]  /*0240*/  BAR.SYNC.DEFER_BLOCKING 0x0 ;  /* 0x0000000000007b1d */ /* 0x000fe20000010000 */
[----:B------:R-:W-:Y:S01]  /*0250*/  ISETP.GT.U32.AND P1, PT, R0, 0x3, PT ;  /* 0x000000030000780c */ /* 0x000fe20003f24070 */
[----:B------:R-:W-:-:S12]  /*0260*/  IMAD.MOV.U32 R0, RZ, RZ, R6 ;  /* 0x000000ffff007224 */ /* 0x000fd800078e0006 */
[----:B-1----:R-:W-:Y:S05]  /*0270*/  @P1 BRA `(.L_x_6) ;  /* 0xfffffffc00d41947 */ /* 0x002fea000383ffff */
.L_x_5:
[----:B------:R-:W-:Y:S05]  /*0280*/  @P0 EXIT ;  /* 0x000000000000094d */ /* 0x000fea0003800000 */
[----:B------:R-:W1:Y:S01]  /*0290*/  S2UR UR5, SR_CgaCtaId ;  /* 0x00000000000579c3 */ /* 0x000e620000008800 */
[----:B------:R-:W-:-:S07]  /*02a0*/  UMOV UR4, 0x400 ;  /* 0x0000040000047882 */ /* 0x000fce0000000000 */
[----:B0-----:R-:W0:Y:S01]  /*02b0*/  LDC.64 R2, c[0x0][0x398] ;  /* 0x0000e600ff027b82 */ /* 0x001e220000000a00 */
[----:B-1----:R-:W-:Y:S01]  /*02c0*/  ULEA UR4, UR5, UR4, 0x18 ;  /* 0x0000000405047291 */ /* 0x002fe2000f8ec0ff */
[----:B0----5:R-:W-:-:S08]  /*02d0*/  IMAD.WIDE R2, R5, 0x2, R2 ;  /* 0x0000000205027825 */ /* 0x021fd000078e0202 */
[----:B------:R-:W0:Y:S01]  /*02e0*/  LDS R0, [UR4] ;  /* 0x00000004ff007984 */ /* 0x000e220008000800 */
[----:B------:R-:W-:Y:S01]  /*02f0*/  IMAD.MOV.U32 R5, RZ, RZ, R3 ;  /* 0x000000ffff057224 */ /* 0x000fe200078e0003 */
[C---:B------:R-:W-:Y:S02]  /*0300*/  LOP3.LUT R4, R2.reuse, 0xfffffffd, RZ, 0xc0, !PT ;  /* 0xfffffffd02047812 */ /* 0x040fe400078ec0ff */
[----:B------:R-:W-:-:S03]  /*0310*/  LOP3.LUT R6, R2, 0x2, RZ, 0xc0, !PT ;  /* 0x0000000202067812 */ /* 0x000fc600078ec0ff */
[----:B------:R1:W5:Y:S01]  /*0320*/  LD.E R7, desc[UR6][R4.64] ;  /* 0x0000000604077980 */ /* 0x000362000c101900 */
[----:B------:R-:W-:Y:S01]  /*0330*/  ISETP.EQ.U32.AND P0, PT, R6, RZ, PT ;  /* 0x000000ff0600720c */ /* 0x000fe20003f02070 */
[----:B------:R-:W-:-:S05]  /*0340*/  IMAD.MOV.U32 R6, RZ, RZ, 0x3254 ;  /* 0x00003254ff067424 */ /* 0x000fca00078e00ff */
[----:B------:R-:W-:Y:S01]  /*0350*/  SEL R6, R6, 0x7610, P0 ;  /* 0x0000761006067807 */ /* 0x000fe20000000000 */
[----:B01----:R-:W0:Y:S06]  /*0360*/  I2F.F16 R0, R0 ;  /* 0x0000000000007306 */ /* 0x003e2c0000200c00 */
.L_x_7:
[----:B0----5:R-:W-:-:S05]  /*0370*/  HADD2 R8, R7, R0.H0_H0 ;  /* 0x2000000007087230 */ /* 0x021fca0000000000 */
[----:B------:R-:W-:-:S05]  /*0380*/  PRMT R9, R7, R6, R8 ;  /* 0x0000000607097216 */ /* 0x000fca0000000008 */
[----:B------:R-:W2:Y:S02]  /*0390*/  ATOM.E.CAS.STRONG.GPU PT, R8, [R4], R7, R9 ;  /* 0x000000070408738b */ /* 0x000ea400001ee109 */
[----:B--2---:R-:W-:Y:S01]  /*03a0*/  ISETP.NE.U32.AND P0, PT, R8, R7, PT ;  /* 0x000000070800720c */ /* 0x004fe20003f05070 */
[----:B------:R-:W-:-:S12]  /*03b0*/  IMAD.MOV.U32 R7, RZ, RZ, R8 ;  /* 0x000000ffff077224 */ /* 0x000fd800078e0008 */
[----:B------:R-:W-:Y:S05]  /*03c0*/  @P0 BRA `(.L_x_7) ;  /* 0xfffffffc00e80947 */ /* 0x000fea000383ffff */
[----:B------:R-:W-:Y:S05]  /*03d0*/  EXIT ;  /* 0x000000000000794d */ /* 0x000fea0003800000 */
.L_x_8:
        /* <DEDUP_REMOVED lines=10> */
.L_x_13:


//--------------------- .text._Z23compute_edge_activationPiPhS_S_S_S_ --------------------------
	.section	.text._Z23compute_edge_activationPiPhS_S_S_S_,"ax",@progbits
	.align	128
        .global         _Z23compute_edge_activationPiPhS_S_S_S_
        .type           _Z23compute_edge_activationPiPhS_S_S_S_,@function
        .size           _Z23compute_edge_activationPiPhS_S_S_S_,(.L_x_14 - _Z23compute_edge_activationPiPhS_S_S_S_)
        .other          _Z23compute_edge_activationPiPhS_S_S_S_,@"STO_CUDA_ENTRY STV_DEFAULT"
_Z23compute_edge_activationPiPhS_S_S_S_:
.text._Z23compute_edge_activationPiPhS_S_S_S_:
        /* <DEDUP_REMOVED lines=10> */
[----:B------:R-:W0:Y:S01]  /*00a0*/  LDC.64 R6, c[0x0][0x390] ;  /* 0x0000e400ff067b82 */ /* 0x000e220000000a00 */
[----:B------:R-:W1:Y:S07]  /*00b0*/  LDCU.64 UR6, c[0x0][0x388] ;  /* 0x00007100ff0677ac */ /* 0x000e6e0008000a00 */
[----:B------:R-:W2:Y:S08]  /*00c0*/  LDC.64 R2, c[0x0][0x3a0] ;  /* 0x0000e800ff027b82 */ /* 0x000eb00000000a00 */
[----:B------:R-:W3:Y:S01]  /*00d0*/  LDC.64 R4, c[0x0][0x398] ;  /* 0x0000e600ff047b82 */ /* 0x000ee20000000a00 */
[----:B0-----:R-:W-:-:S07]  /*00e0*/  IMAD.WIDE.U32 R6, R11, 0x4, R6 ;  /* 0x000000040b067825 */ /* 0x001fce00078e0006 */
[----:B------:R-:W0:Y:S01]  /*00f0*/  LDC.64 R8, c[0x0][0x3a8] ;  /* 0x0000ea00ff087b82 */ /* 0x000e220000000a00 */
[----:B------:R-:W0:Y:S04]  /*0100*/  LDG.E R7, desc[UR4][R6.64] ;  /* 0x0000000406077981 */ /* 0x000e28000c1e1900 */
[----:B--2---:R-:W3:Y:S01]  /*0110*/  LDG.E R3, desc[UR4][R2.64] ;  /* 0x0000000402037981 */ /* 0x004ee2000c1e1900 */
[----:B0-----:R-:W-:-:S04]  /*0120*/  IMAD.WIDE R8, R7, 0x4, R8 ;  /* 0x0000000407087825 */ /* 0x001fc800078e0208 */
[----:B---3--:R-:W-:Y:S02]  /*0130*/  IMAD.WIDE R4, R3, 0x4, R4 ;  /* 0x0000000403047825 */ /* 0x008fe400078e0204 */
[----:B------:R-:W2:Y:S04]  /*0140*/  LDG.E R9, desc[UR4][R8.64] ;  /* 0x0000000408097981 */ /* 0x000ea8000c1e1900 */
[----:B------:R-:W2:Y:S01]  /*0150*/  LDG.E R4, desc[UR4][R4.64] ;  /* 0x0000000404047981 */ /* 0x000ea2000c1e1900 */
[----:B-1----:R-:W-:-:S04]  /*0160*/  IADD3 R10, P1, PT, R11, UR6, RZ ;  /* 0x000000060b0a7c10 */ /* 0x002fc8000ff3e0ff */
[----:B------:R-:W-:Y:S02]  /*0170*/  IADD3.X R11, PT, PT, RZ, UR7, RZ, P1, !PT ;  /* 0x00000007ff0b7c10 */ /* 0x000fe40008ffe4ff */
[----:B--2---:R-:W-:-:S04]  /*0180*/  ISETP.NE.AND P0, PT, R9, R4, PT ;  /* 0x000000040900720c */ /* 0x004fc80003f05270 */
[----:B------:R-:W-:-:S05]  /*0190*/  SEL R3, RZ, 0x1, P0 ;  /* 0x00000001ff037807 */ /* 0x000fca0000000000 */
[----:B------:R-:W-:Y:S01]  /*01a0*/  STG.E.U8 desc[UR4][R10.64], R3 ;  /* 0x000000030a007986 */ /* 0x000fe2000c101104 */
[----:B------:R-:W-:Y:S05]  /*01b0*/  EXIT ;  /* 0x000000000000794d */ /* 0x000fea0003800000 */
.L_x_9:
        /* <DEDUP_REMOVED lines=12> */
.L_x_14:


//--------------------- .nv.shared._Z13add_splittersPiP6__halfS_S_S_S_ --------------------------
	.section	.nv.shared._Z13add_splittersPiP6__halfS_S_S_S_,"aw",@nobits
	.sectionflags	@""
	.align	16
	.zero		1024


//--------------------- .nv.shared.reserved.0     --------------------------
	.section	.nv.shared.reserved.0,"aw",@nobits
	.weak		__nv_reservedSMEM_offset_0_alias
	.size		__nv_reservedSMEM_offset_0_alias, 0, 64
	.other		__nv_reservedSMEM_offset_0_alias,@"STO_CUDA_RESERVED_SHARED STV_DEFAULT"
__nv_reservedSMEM_offset_0_alias:
	.zero		0
	.zero		64


//--------------------- .nv.shared._Z5splitPiS_S_P6__halfS_S_ --------------------------
	.section	.nv.shared._Z5splitPiS_S_P6__halfS_S_,"aw",@nobits
	.sectionflags	@""
	.align	16
	.zero		1024


//--------------------- .nv.shared._Z12block_ballotPiS_P6__halfS_S_ --------------------------
	.section	.nv.shared._Z12block_ballotPiS_P6__halfS_S_,"aw",@nobits
	.sectionflags	@""
	.align	16
	.zero		1024


//--------------------- .nv.shared._Z15compute_weightsPiS_PhP6__half --------------------------
	.section	.nv.shared._Z15compute_weightsPiS_PhP6__half,"aw",@nobits
	.sectionflags	@""
	.align	16
	.zero		1024


//--------------------- .nv.shared._Z23compute_edge_activationPiPhS_S_S_S_ --------------------------
	.section	.nv.shared._Z23compute_edge_activationPiPhS_S_S_S_,"aw",@nobits
	.sectionflags	@""
	.align	16
	.zero		1024


//--------------------- .nv.constant0._Z13add_splittersPiP6__halfS_S_S_S_ --------------------------
	.section	.nv.constant0._Z13add_splittersPiP6__halfS_S_S_S_,"a",@progbits
	.sectionflags	@""
	.align	4
.nv.constant0._Z13add_splittersPiP6__halfS_S_S_S_:
	.zero		944


//--------------------- .nv.constant0._Z5splitPiS_S_P6__halfS_S_ --------------------------
	.section	.nv.constant0._Z5splitPiS_S_P6__halfS_S_,"a",@progbits
	.sectionflags	@""
	.align	4
.nv.constant0._Z5splitPiS_S_P6__halfS_S_:
	.zero		944


//--------------------- .nv.constant0._Z12block_ballotPiS_P6__halfS_S_ --------------------------
	.section	.nv.constant0._Z12block_ballotPiS_P6__halfS_S_,"a",@progbits
	.sectionflags	@""
	.align	4
.nv.constant0._Z12block_ballotPiS_P6__halfS_S_:
	.zero		936


//--------------------- .nv.constant0._Z15compute_weightsPiS_PhP6__half --------------------------
	.section	.nv.constant0._Z15compute_weightsPiS_PhP6__half,"a",@progbits
	.sectionflags	@""
	.align	4
.nv.constant0._Z15compute_weightsPiS_PhP6__half:
	.zero		928


//--------------------- .nv.constant0._Z23compute_edge_activationPiPhS_S_S_S_ --------------------------
	.section	.nv.constant0._Z23compute_edge_activationPiPhS_S_S_S_,"a",@progbits
	.sectionflags	@""
	.align	4
.nv.constant0._Z23compute_edge_activationPiPhS_S_S_S_:
	.zero		944


//--------------------- SYMBOLS --------------------------

	.type		.nv.reservedSmem.offset0,@object
	.size		.nv.reservedSmem.offset0,0x4
	.type		.nv.reservedSmem.cap,@object
	.size		.nv.reservedSmem.cap,0x4
